.version 2.0 
.target sm_20
.global .u32  gsrc;
.global .u32  gsrc2;
.global .u64  gsrc3;
.global .u64  gresult;

.entry main {
   .reg .u64 e;
   .reg .u32 c;
   .reg .u32 b;
   .reg .u64 a;

   ld.global.u32 b, [gsrc];
   ld.global.u32 c, [gsrc2];
   ld.global.u64 e, [gsrc3];
   mad.wide.u32 a, b, c, e;
   st.global.u64 [gresult], a;
   
   exit;
}


// ===== COMPILED SASS (sm_100) =====

	.target	sm_100

	.elftype	@"ET_EXEC"


//--------------------- .note.nv.tkinfo           --------------------------
	.section	.note.nv.tkinfo,"",@"SHT_NOTE"
	.sectionflags	@"SHF_NOTE_NV_TKINFO"
	.tkinfo
        /*0018*/ 	.word	0x00000002
        /*0030*/ 	.string	""
        /*0030*/ 	.string	"ptxas"
        /*0030*/ 	.string	"Cuda compilation tools, release 13.0, V13.0.88"
        /*0030*/ 	.string	"Build cuda_13.0.r13.0/compiler.36424714_0"
        /*0030*/ 	.string	"-arch sm_100 "



//--------------------- .note.nv.cuinfo           --------------------------
	.section	.note.nv.cuinfo,"",@"SHT_NOTE"
	.sectionflags	@"SHF_NOTE_NV_CUINFO"
        /*0018*/ 	.short	0x0002
        /*001a*/ 	.short	0x0014
        /*001c*/ 	.short	0x0082
	.zero		2


//--------------------- .nv.info                  --------------------------
	.section	.nv.info,"",@"SHT_CUDA_INFO"
	.align	4


	//----- nvinfo : EIATTR_REGCOUNT
	.align		4
        /*0000*/ 	.byte	0x04, 0x2f
        /*0002*/ 	.short	(.L_5 - .L_4)
	.align		4
.L_4:
        /*0004*/ 	.word	index@(main)
        /*0008*/ 	.word	0x0000000e


	//----- nvinfo : EIATTR_FRAME_SIZE
	.align		4
.L_5:
        /*000c*/ 	.byte	0x04, 0x11
        /*000e*/ 	.short	(.L_7 - .L_6)
	.align		4
.L_6:
        /*0010*/ 	.word	index@(main)
        /*0014*/ 	.word	0x00000000


	//----- nvinfo : EIATTR_MIN_STACK_SIZE
	.align		4
.L_7:
        /*0018*/ 	.byte	0x04, 0x12
        /*001a*/ 	.short	(.L_9 - .L_8)
	.align		4
.L_8:
        /*001c*/ 	.word	index@(main)
        /*0020*/ 	.word	0x00000000
.L_9:


//--------------------- .nv.compat                --------------------------
	.section	.nv.compat,"",@"SHT_CUDA_COMPAT_INFO"
	.align	4
        /*0000*/ 	.byte	0x02, 0x09, 0x00, 0x00, 0x02, 0x02, 0x01, 0x00, 0x02, 0x05, 0x05, 0x00, 0x03, 0x07, 0x01, 0x01
        /*0010*/ 	.byte	0x02, 0x03, 0x00, 0x00, 0x02, 0x06, 0x01, 0x00, 0x04, 0x0b, 0x08, 0x00, 0x09, 0x00, 0x00, 0x00
        /*0020*/ 	.byte	0x00, 0x00, 0x00, 0x00


//--------------------- .nv.info.main             --------------------------
	.section	.nv.info.main,"",@"SHT_CUDA_INFO"
	.sectionflags	@""
	.align	4


	//----- nvinfo : EIATTR_CUDA_API_VERSION
	.align		4
        /*0000*/ 	.byte	0x04, 0x37
        /*0002*/ 	.short	(.L_11 - .L_10)
.L_10:
        /*0004*/ 	.word	0x00000082


	//----- nvinfo : EIATTR_SPARSE_MMA_MASK
	.align		4
.L_11:
        /*0008*/ 	.byte	0x03, 0x50
        /*000a*/ 	.short	0x0000


	//----- nvinfo : EIATTR_MAXREG_COUNT
	.align		4
        /*000c*/ 	.byte	0x03, 0x1b
        /*000e*/ 	.short	0x00ff


	//----- nvinfo : EIATTR_MERCURY_ISA_VERSION
	.align		4
        /*0010*/ 	.byte	0x03, 0x5f
        /*0012*/ 	.short	0x0101


	//----- nvinfo : EIATTR_VRC_CTA_INIT_COUNT
	.align		4
        /*0014*/ 	.byte	0x02, 0x4a
	.zero		1
	.zero		1


	//----- nvinfo : EIATTR_EXIT_INSTR_OFFSETS
	.align		4
        /*0018*/ 	.byte	0x04, 0x1c
        /*001a*/ 	.short	(.L_13 - .L_12)


	//   ....[0]....
.L_12:
        /*001c*/ 	.word	0x000000d0


	//----- nvinfo : EIATTR_SW_WAR
	.align		4
.L_13:
        /*0020*/ 	.byte	0x04, 0x36
        /*0022*/ 	.short	(.L_15 - .L_14)
.L_14:
        /*0024*/ 	.word	0x00000008
.L_15:


//--------------------- .nv.callgraph             --------------------------
	.section	.nv.callgraph,"",@"SHT_CUDA_CALLGRAPH"
	.align	4
	.sectionentsize	8
	.align		4
        /*0000*/ 	.word	0x00000000
	.align		4
        /*0004*/ 	.word	0xffffffff
	.align		4
        /*0008*/ 	.word	0x00000000
	.align		4
        /*000c*/ 	.word	0xfffffffe
	.align		4
        /*0010*/ 	.word	0x00000000
	.align		4
        /*0014*/ 	.word	0xfffffffd
	.align		4
        /*0018*/ 	.word	0x00000000
	.align		4
        /*001c*/ 	.word	0xfffffffc


//--------------------- .nv.constant4             --------------------------
	.section	.nv.constant4,"a",@progbits
	.align	8
	.align		8
.nv.constant4:
        /*0000*/ 	.dword	gsrc
	.align		8
        /*0008*/ 	.dword	gsrc2
	.align		8
        /*0010*/ 	.dword	gsrc3
	.align		8
        /*0018*/ 	.dword	gresult


//--------------------- .text.main                --------------------------
	.section	.text.main,"ax",@progbits
	.align	128
.text.main:
        .type           main,@function
        .size           main,(.L_x_1 - main)
        .other          main,@"STO_CUDA_ENTRY STV_DEFAULT"
main:
[----:B------:R-:W-:Y:S08]  /*0000*/  LDC R1, c[0x0][0x37c] ;  /* 0x0000df00ff017b82 */ /* 0x000ff00000000800 */
[----:B------:R-:W0:Y:S01]  /*0010*/  LDC.64 R2, c[0x4][RZ] ;  /* 0x01000000ff027b82 */ /* 0x000e220000000a00 */
[----:B------:R-:W0:Y:S07]  /*0020*/  LDCU.64 UR4, c[0x0][0x358] ;  /* 0x00006b00ff0477ac */ /* 0x000e2e0008000a00 */
[----:B------:R-:W1:Y:S08]  /*0030*/  LDC.64 R4, c[0x4][0x8] ;  /* 0x01000200ff047b82 */ /* 0x000e700000000a00 */
[----:B------:R-:W2:Y:S01]  /*0040*/  LDC.64 R6, c[0x4][0x10] ;  /* 0x01000400ff067b82 */ /* 0x000ea20000000a00 */
[----:B0-----:R-:W3:Y:S04]  /*0050*/  LDG.E R2, desc[UR4][R2.64] ;  /* 0x0000000402027981 */ /* 0x001ee8000c1e1900 */
[----:B-1----:R-:W3:Y:S04]  /*0060*/  LDG.E R5, desc[UR4][R4.64] ;  /* 0x0000000404057981 */ /* 0x002ee8000c1e1900 */
[----:B--2---:R-:W2:Y:S01]  /*0070*/  LDG.E.64 R6, desc[UR4][R6.64] ;  /* 0x0000000406067981 */ /* 0x004ea2000c1e1b00 */
[----:B------:R-:W0:Y:S01]  /*0080*/  LDC.64 R8, c[0x4][0x18] ;  /* 0x01000600ff087b82 */ /* 0x000e220000000a00 */
[----:B---3--:R-:W-:-:S03]  /*0090*/  IMAD.WIDE.U32 R10, R2, R5, RZ ;  /* 0x00000005020a7225 */ /* 0x008fc600078e00ff */
[----:B--2---:R-:W-:-:S04]  /*00a0*/  IADD3 R10, P0, PT, R6, R10, RZ ;  /* 0x0000000a060a7210 */ /* 0x004fc80007f1e0ff */
[----:B------:R-:W-:-:S05]  /*00b0*/  IADD3.X R11, PT, PT, R7, R11, RZ, P0, !PT ;  /* 0x0000000b070b7210 */ /* 0x000fca00007fe4ff */
[----:B0-----:R-:W-:Y:S01]  /*00c0*/  STG.E.64 desc[UR4][R8.64], R10 ;  /* 0x0000000a08007986 */ /* 0x001fe2000c101b04 */
[----:B------:R-:W-:Y:S05]  /*00d0*/  EXIT ;  /* 0x000000000000794d */ /* 0x000fea0003800000 */
.L_x_0:
[----:B------:R-:W-:-:S00]  /*00e0*/  BRA `(.L_x_0) ;  /* 0xfffffffc00fc7947 */ /* 0x000fc0000383ffff */
[----:B------:R-:W-:-:S00]  /*00f0*/  NOP ;  /* 0x0000000000007918 */ /* 0x000fc00000000000 */
        /* <DEDUP_REMOVED lines=8> */
.L_x_1:


//--------------------- .nv.shared.reserved.0     --------------------------
	.section	.nv.shared.reserved.0,"aw",@nobits
	.weak		__nv_reservedSMEM_offset_0_alias
	.size		__nv_reservedSMEM_offset_0_alias, 0, 64
	.other		__nv_reservedSMEM_offset_0_alias,@"STO_CUDA_RESERVED_SHARED STV_DEFAULT"
__nv_reservedSMEM_offset_0_alias:
	.zero		0
	.zero		64


//--------------------- .nv.global                --------------------------
	.section	.nv.global,"aw",@nobits
	.align	8
.nv.global:
	.type		gsrc3,@object
	.size		gsrc3,(gresult - gsrc3)
gsrc3:
	.zero		8
	.type		gresult,@object
	.size		gresult,(gsrc - gresult)
gresult:
	.zero		8
	.type		gsrc,@object
	.size		gsrc,(gsrc2 - gsrc)
gsrc:
	.zero		4
	.type		gsrc2,@object
	.size		gsrc2,(.L_1 - gsrc2)
gsrc2:
	.zero		4
.L_1:


//--------------------- .nv.constant0.main        --------------------------
	.section	.nv.constant0.main,"a",@progbits
	.sectionflags	@""
	.align	4
.nv.constant0.main:
	.zero		896


//--------------------- SYMBOLS --------------------------

	.type		.nv.reservedSmem.offset0,@object
	.size		.nv.reservedSmem.offset0,0x4
